//
// Generated by NVIDIA NVVM Compiler
//
// Compiler Build ID: CL-36424714
// Cuda compilation tools, release 13.0, V13.0.88
// Based on NVVM 20.0.0
//

.version 9.0
.target sm_100
.address_size 64

	// .globl	_Z5basicPKfPfj

.visible .entry _Z5basicPKfPfj(
	.param .u64 .ptr .align 1 _Z5basicPKfPfj_param_0,
	.param .u64 .ptr .align 1 _Z5basicPKfPfj_param_1,
	.param .u32 _Z5basicPKfPfj_param_2
)
{
	.reg .pred 	%p<11>;
	.reg .b32 	%r<21>;
	.reg .b32 	%f<31>;
	.reg .b64 	%rd<47>;

	ld.param.u64 	%rd16, [_Z5basicPKfPfj_param_0];
	ld.param.u64 	%rd15, [_Z5basicPKfPfj_param_1];
	ld.param.u32 	%r2, [_Z5basicPKfPfj_param_2];
	cvta.to.global.u64 	%rd1, %rd16;
	mov.u32 	%r3, %ctaid.x;
	mov.u32 	%r4, %tid.x;
	mov.u32 	%r5, %ntid.x;
	mad.lo.s32 	%r6, %r3, %r5, %r4;
	cvt.s64.s32 	%rd2, %r6;
	mul.lo.s32 	%r7, %r2, %r2;
	cvt.u64.u32 	%rd3, %r7;
	and.b64  	%rd17, %rd2, -4294967296;
	setp.ne.s64 	%p1, %rd17, 0;
	@%p1 bra 	$L__BB0_2;
	cvt.u32.u64 	%r8, %rd3;
	cvt.u32.u64 	%r9, %rd2;
	div.u32 	%r10, %r9, %r8;
	mul.lo.s32 	%r11, %r10, %r8;
	sub.s32 	%r12, %r9, %r11;
	cvt.u64.u32 	%rd45, %r10;
	cvt.u64.u32 	%rd46, %r12;
	bra.uni 	$L__BB0_3;
$L__BB0_2:
	div.u64 	%rd45, %rd2, %rd3;
	mul.lo.s64 	%rd18, %rd45, %rd3;
	sub.s64 	%rd46, %rd2, %rd18;
$L__BB0_3:
	cvt.u64.u32 	%rd10, %r2;
	cvt.u32.u64 	%r13, %rd46;
	div.u32 	%r14, %r13, %r2;
	cvt.u64.u32 	%rd11, %r14;
	mul.lo.s32 	%r16, %r14, %r2;
	sub.s32 	%r17, %r13, %r16;
	cvt.u64.u32 	%rd12, %r17;
	setp.ge.u64 	%p2, %rd45, %rd10;
	setp.ge.u32 	%p3, %r14, %r2;
	or.pred  	%p4, %p2, %p3;
	@%p4 bra 	$L__BB0_17;
	setp.gt.u64 	%p5, %rd3, %rd2;
	mov.f32 	%f25, 0f00000000;
	@%p5 bra 	$L__BB0_6;
	add.s64 	%rd19, %rd45, -1;
	mad.lo.s64 	%rd20, %rd19, %rd10, %rd11;
	mad.lo.s64 	%rd21, %rd20, %rd10, %rd12;
	shl.b64 	%rd22, %rd21, 2;
	add.s64 	%rd23, %rd1, %rd22;
	ld.global.f32 	%f25, [%rd23];
$L__BB0_6:
	add.s32 	%r1, %r2, -1;
	cvt.u64.u32 	%rd24, %r1;
	setp.ge.u64 	%p6, %rd45, %rd24;
	mov.f32 	%f26, 0f00000000;
	@%p6 bra 	$L__BB0_8;
	mad.lo.s64 	%rd25, %rd10, %rd45, %rd10;
	add.s64 	%rd26, %rd25, %rd11;
	mad.lo.s64 	%rd27, %rd26, %rd10, %rd12;
	shl.b64 	%rd28, %rd27, 2;
	add.s64 	%rd29, %rd1, %rd28;
	ld.global.f32 	%f26, [%rd29];
$L__BB0_8:
	setp.lt.u64 	%p7, %rd46, %rd10;
	mov.f32 	%f27, 0f00000000;
	@%p7 bra 	$L__BB0_10;
	mad.lo.s64 	%rd30, %rd45, %rd10, %rd11;
	add.s64 	%rd31, %rd30, -1;
	mad.lo.s64 	%rd32, %rd31, %rd10, %rd12;
	shl.b64 	%rd33, %rd32, 2;
	add.s64 	%rd34, %rd1, %rd33;
	ld.global.f32 	%f27, [%rd34];
$L__BB0_10:
	cvt.u32.u64 	%r18, %rd11;
	setp.ge.u32 	%p8, %r18, %r1;
	mov.f32 	%f28, 0f00000000;
	@%p8 bra 	$L__BB0_12;
	mad.lo.s64 	%rd35, %rd45, %rd10, %rd11;
	mad.lo.s64 	%rd36, %rd10, %rd35, %rd10;
	add.s64 	%rd37, %rd36, %rd12;
	shl.b64 	%rd38, %rd37, 2;
	add.s64 	%rd39, %rd1, %rd38;
	ld.global.f32 	%f28, [%rd39];
$L__BB0_12:
	cvt.u32.u64 	%r19, %rd12;
	setp.eq.s32 	%p9, %r19, 0;
	mad.lo.s64 	%rd40, %rd45, %rd10, %rd11;
	mad.lo.s64 	%rd13, %rd40, %rd10, %rd12;
	shl.b64 	%rd41, %rd13, 2;
	add.s64 	%rd14, %rd1, %rd41;
	mov.f32 	%f29, 0f00000000;
	@%p9 bra 	$L__BB0_14;
	ld.global.f32 	%f29, [%rd14+-4];
$L__BB0_14:
	setp.ge.u32 	%p10, %r19, %r1;
	mov.f32 	%f30, 0f00000000;
	@%p10 bra 	$L__BB0_16;
	ld.global.f32 	%f30, [%rd14+4];
$L__BB0_16:
	add.f32 	%f19, %f25, %f26;
	add.f32 	%f20, %f19, %f27;
	add.f32 	%f21, %f20, %f28;
	add.f32 	%f22, %f21, %f29;
	add.f32 	%f23, %f22, %f30;
	mul.f32 	%f24, %f23, 0f3F4CCCCD;
	cvta.to.global.u64 	%rd42, %rd15;
	add.s64 	%rd44, %rd42, %rd41;
	st.global.f32 	[%rd44], %f24;
$L__BB0_17:
	ret;

}


// ===== COMPILED SASS (sm_100) =====

	.target	sm_100

	.elftype	@"ET_EXEC"


//--------------------- .note.nv.tkinfo           --------------------------
	.section	.note.nv.tkinfo,"",@"SHT_NOTE"
	.sectionflags	@"SHF_NOTE_NV_TKINFO"
	.tkinfo
        /*0018*/ 	.word	0x00000002
        /*0030*/ 	.string	""
        /*0030*/ 	.string	"ptxas"
        /*0030*/ 	.string	"Cuda compilation tools, release 13.0, V13.0.88"
        /*0030*/ 	.string	"Build cuda_13.0.r13.0/compiler.36424714_0"
        /*0030*/ 	.string	"-arch sm_100 -m 64 "



//--------------------- .note.nv.cuinfo           --------------------------
	.section	.note.nv.cuinfo,"",@"SHT_NOTE"
	.sectionflags	@"SHF_NOTE_NV_CUINFO"
        /*0018*/ 	.short	0x0002
        /*001a*/ 	.short	0x0064
        /*001c*/ 	.short	0x0082
	.zero		2


//--------------------- .nv.info                  --------------------------
	.section	.nv.info,"",@"SHT_CUDA_INFO"
	.align	4


	//----- nvinfo : EIATTR_REGCOUNT
	.align		4
        /*0000*/ 	.byte	0x04, 0x2f
        /*0002*/ 	.short	(.L_1 - .L_0)
	.align		4
.L_0:
        /*0004*/ 	.word	index@(_Z5basicPKfPfj)
        /*0008*/ 	.word	0x0000001c


	//----- nvinfo : EIATTR_FRAME_SIZE
	.align		4
.L_1:
        /*000c*/ 	.byte	0x04, 0x11
        /*000e*/ 	.short	(.L_3 - .L_2)
	.align		4
.L_2:
        /*0010*/ 	.word	index@($__internal_0_$__cuda_sm20_div_u64)
        /*0014*/ 	.word	0x00000000


	//----- nvinfo : EIATTR_FRAME_SIZE
	.align		4
.L_3:
        /*0018*/ 	.byte	0x04, 0x11
        /*001a*/ 	.short	(.L_5 - .L_4)
	.align		4
.L_4:
        /*001c*/ 	.word	index@(_Z5basicPKfPfj)
        /*0020*/ 	.word	0x00000000


	//----- nvinfo : EIATTR_MIN_STACK_SIZE
	.align		4
.L_5:
        /*0024*/ 	.byte	0x04, 0x12
        /*0026*/ 	.short	(.L_7 - .L_6)
	.align		4
.L_6:
        /*0028*/ 	.word	index@(_Z5basicPKfPfj)
        /*002c*/ 	.word	0x00000000
.L_7:


//--------------------- .nv.compat                --------------------------
	.section	.nv.compat,"",@"SHT_CUDA_COMPAT_INFO"
	.align	4
        /*0000*/ 	.byte	0x02, 0x09, 0x00, 0x00, 0x02, 0x02, 0x01, 0x00, 0x02, 0x05, 0x05, 0x00, 0x03, 0x07, 0x01, 0x01
        /*0010*/ 	.byte	0x02, 0x03, 0x00, 0x00, 0x02, 0x06, 0x01, 0x00, 0x04, 0x0b, 0x08, 0x00, 0x09, 0x00, 0x00, 0x00
        /*0020*/ 	.byte	0x00, 0x00, 0x00, 0x00


//--------------------- .nv.info._Z5basicPKfPfj   --------------------------
	.section	.nv.info._Z5basicPKfPfj,"",@"SHT_CUDA_INFO"
	.sectionflags	@""
	.align	4


	//----- nvinfo : EIATTR_CUDA_API_VERSION
	.align		4
        /*0000*/ 	.byte	0x04, 0x37
        /*0002*/ 	.short	(.L_9 - .L_8)
.L_8:
        /*0004*/ 	.word	0x00000082


	//----- nvinfo : EIATTR_KPARAM_INFO
	.align		4
.L_9:
        /*0008*/ 	.byte	0x04, 0x17
        /*000a*/ 	.short	(.L_11 - .L_10)
.L_10:
        /*000c*/ 	.word	0x00000000
        /*0010*/ 	.short	0x0002
        /*0012*/ 	.short	0x0010
        /*0014*/ 	.byte	0x00, 0xf0, 0x11, 0x00


	//----- nvinfo : EIATTR_KPARAM_INFO
	.align		4
.L_11:
        /*0018*/ 	.byte	0x04, 0x17
        /*001a*/ 	.short	(.L_13 - .L_12)
.L_12:
        /*001c*/ 	.word	0x00000000
        /*0020*/ 	.short	0x0001
        /*0022*/ 	.short	0x0008
        /*0024*/ 	.byte	0x00, 0xf5, 0x21, 0x00


	//----- nvinfo : EIATTR_KPARAM_INFO
	.align		4
.L_13:
        /*0028*/ 	.byte	0x04, 0x17
        /*002a*/ 	.short	(.L_15 - .L_14)
.L_14:
        /*002c*/ 	.word	0x00000000
        /*0030*/ 	.short	0x0000
        /*0032*/ 	.short	0x0000
        /*0034*/ 	.byte	0x00, 0xf5, 0x21, 0x00


	//----- nvinfo : EIATTR_SPARSE_MMA_MASK
	.align		4
.L_15:
        /*0038*/ 	.byte	0x03, 0x50
        /*003a*/ 	.short	0x0000


	//----- nvinfo : EIATTR_MAXREG_COUNT
	.align		4
        /*003c*/ 	.byte	0x03, 0x1b
        /*003e*/ 	.short	0x00ff


	//----- nvinfo : EIATTR_MERCURY_ISA_VERSION
	.align		4
        /*0040*/ 	.byte	0x03, 0x5f
        /*0042*/ 	.short	0x0101


	//----- nvinfo : EIATTR_VRC_CTA_INIT_COUNT
	.align		4
        /*0044*/ 	.byte	0x02, 0x4a
	.zero		1
	.zero		1


	//----- nvinfo : EIATTR_EXIT_INSTR_OFFSETS
	.align		4
        /*0048*/ 	.byte	0x04, 0x1c
        /*004a*/ 	.short	(.L_17 - .L_16)


	//   ....[0]....
.L_16:
        /*004c*/ 	.word	0x00000420


	//   ....[1]....
        /*0050*/ 	.word	0x000009b0


	//----- nvinfo : EIATTR_CRS_STACK_SIZE
	.align		4
.L_17:
        /*0054*/ 	.byte	0x04, 0x1e
        /*0056*/ 	.short	(.L_19 - .L_18)
.L_18:
        /*0058*/ 	.word	0x00000000


	//----- nvinfo : EIATTR_CBANK_PARAM_SIZE
	.align		4
.L_19:
        /*005c*/ 	.byte	0x03, 0x19
        /*005e*/ 	.short	0x0014


	//----- nvinfo : EIATTR_PARAM_CBANK
	.align		4
        /*0060*/ 	.byte	0x04, 0x0a
        /*0062*/ 	.short	(.L_21 - .L_20)
	.align		4
.L_20:
        /*0064*/ 	.word	index@(.nv.constant0._Z5basicPKfPfj)
        /*0068*/ 	.short	0x0380
        /*006a*/ 	.short	0x0014


	//----- nvinfo : EIATTR_SW_WAR
	.align		4
.L_21:
        /*006c*/ 	.byte	0x04, 0x36
        /*006e*/ 	.short	(.L_23 - .L_22)
.L_22:
        /*0070*/ 	.word	0x00000008
.L_23:


//--------------------- .nv.callgraph             --------------------------
	.section	.nv.callgraph,"",@"SHT_CUDA_CALLGRAPH"
	.align	4
	.sectionentsize	8
	.align		4
        /*0000*/ 	.word	0x00000000
	.align		4
        /*0004*/ 	.word	0xffffffff
	.align		4
        /*0008*/ 	.word	0x00000000
	.align		4
        /*000c*/ 	.word	0xfffffffe
	.align		4
        /*0010*/ 	.word	0x00000000
	.align		4
        /*0014*/ 	.word	0xfffffffd
	.align		4
        /*0018*/ 	.word	0x00000000
	.align		4
        /*001c*/ 	.word	0xfffffffc


//--------------------- .text._Z5basicPKfPfj      --------------------------
	.section	.text._Z5basicPKfPfj,"ax",@progbits
	.align	128
        .global         _Z5basicPKfPfj
        .type           _Z5basicPKfPfj,@function
        .size           _Z5basicPKfPfj,(.L_x_4 - _Z5basicPKfPfj)
        .other          _Z5basicPKfPfj,@"STO_CUDA_ENTRY STV_DEFAULT"
_Z5basicPKfPfj:
.text._Z5basicPKfPfj:
[----:B------:R-:W-:Y:S01]  /*0000*/  LDC R1, c[0x0][0x37c] ;  /* 0x0000df00ff017b82 */ /* 0x000fe20000000800 */
[----:B------:R-:W0:Y:S07]  /*0010*/  S2R R2, SR_TID.X ;  /* 0x0000000000027919 */ /* 0x000e2e0000002100 */
[----:B------:R-:W0:Y:S01]  /*0020*/  S2UR UR5, SR_CTAID.X ;  /* 0x00000000000579c3 */ /* 0x000e220000002500 */
[----:B------:R-:W1:Y:S01]  /*0030*/  LDCU UR4, c[0x0][0x390] ;  /* 0x00007200ff0477ac */ /* 0x000e620008000800 */
[----:B------:R-:W-:Y:S06]  /*0040*/  BSSY.RECONVERGENT B0, `(.L_x_0) ;  /* 0x0000027000007945 */ /* 0x000fec0003800200 */
[----:B------:R-:W0:Y:S01]  /*0050*/  LDC R3, c[0x0][0x360] ;  /* 0x0000d800ff037b82 */ /* 0x000e220000000800 */
[----:B-1----:R-:W-:Y:S01]  /*0060*/  UIMAD UR4, UR4, UR4, URZ ;  /* 0x00000004040472a4 */ /* 0x002fe2000f8e02ff */
[----:B0-----:R-:W-:-:S05]  /*0070*/  IMAD R2, R3, UR5, R2 ;  /* 0x0000000503027c24 */ /* 0x001fca000f8e0202 */
[----:B------:R-:W-:-:S04]  /*0080*/  SHF.R.S32.HI R3, RZ, 0x1f, R2 ;  /* 0x0000001fff037819 */ /* 0x000fc80000011402 */
[----:B------:R-:W-:-:S13]  /*0090*/  ISETP.NE.U32.AND P0, PT, R3, RZ, PT ;  /* 0x000000ff0300720c */ /* 0x000fda0003f05070 */
[----:B------:R-:W-:Y:S05]  /*00a0*/  @P0 BRA `(.L_x_1) ;  /* 0x00000000005c0947 */ /* 0x000fea0003800000 */
[----:B------:R-:W0:Y:S01]  /*00b0*/  I2F.U32.RP R0, UR4 ;  /* 0x0000000400007d06 */ /* 0x000e220008209000 */
[----:B------:R-:W-:Y:S01]  /*00c0*/  IMAD R7, RZ, RZ, -UR4 ;  /* 0x80000004ff077e24 */ /* 0x000fe2000f8e02ff */
[----:B------:R-:W-:Y:S02]  /*00d0*/  ISETP.NE.U32.AND P2, PT, RZ, UR4, PT ;  /* 0x00000004ff007c0c */ /* 0x000fe4000bf45070 */
[----:B------:R-:W-:-:S04]  /*00e0*/  MOV R9, RZ ;  /* 0x000000ff00097202 */ /* 0x000fc80000000f00 */
[----:B0-----:R-:W0:Y:S02]  /*00f0*/  MUFU.RCP R0, R0 ;  /* 0x0000000000007308 */ /* 0x001e240000001000 */
[----:B0-----:R-:W-:-:S06]  /*0100*/  VIADD R4, R0, 0xffffffe ;  /* 0x0ffffffe00047836 */ /* 0x001fcc0000000000 */
[----:B------:R0:W1:Y:S02]  /*0110*/  F2I.FTZ.U32.TRUNC.NTZ R5, R4 ;  /* 0x0000000400057305 */ /* 0x000064000021f000 */
[----:B0-----:R-:W-:Y:S02]  /*0120*/  HFMA2 R4, -RZ, RZ, 0, 0 ;  /* 0x00000000ff047431 */ /* 0x001fe400000001ff */
[----:B-1----:R-:W-:-:S04]  /*0130*/  IMAD R7, R7, R5, RZ ;  /* 0x0000000507077224 */ /* 0x002fc800078e02ff */
[----:B------:R-:W-:-:S06]  /*0140*/  IMAD.HI.U32 R5, R5, R7, R4 ;  /* 0x0000000705057227 */ /* 0x000fcc00078e0004 */
[----:B------:R-:W-:-:S04]  /*0150*/  IMAD.HI.U32 R4, R5, R2, RZ ;  /* 0x0000000205047227 */ /* 0x000fc800078e00ff */
[----:B------:R-:W-:-:S04]  /*0160*/  IMAD.MOV R5, RZ, RZ, -R4 ;  /* 0x000000ffff057224 */ /* 0x000fc800078e0a04 */
[----:B------:R-:W-:-:S05]  /*0170*/  IMAD R5, R5, UR4, R2 ;  /* 0x0000000405057c24 */ /* 0x000fca000f8e0202 */
[----:B------:R-:W-:-:S13]  /*0180*/  ISETP.GE.U32.AND P0, PT, R5, UR4, PT ;  /* 0x0000000405007c0c */ /* 0x000fda000bf06070 */
[----:B------:R-:W-:Y:S01]  /*0190*/  @P0 VIADD R5, R5, -UR4 ;  /* 0x8000000405050c36 */ /* 0x000fe20008000000 */
[----:B------:R-:W-:-:S04]  /*01a0*/  @P0 IADD3 R4, PT, PT, R4, 0x1, RZ ;  /* 0x0000000104040810 */ /* 0x000fc80007ffe0ff */
[----:B------:R-:W-:-:S13]  /*01b0*/  ISETP.GE.U32.AND P1, PT, R5, UR4, PT ;  /* 0x0000000405007c0c */ /* 0x000fda000bf26070 */
[----:B------:R-:W-:Y:S01]  /*01c0*/  @P1 VIADD R4, R4, 0x1 ;  /* 0x0000000104041836 */ /* 0x000fe20000000000 */
[----:B------:R-:W-:-:S05]  /*01d0*/  @!P2 LOP3.LUT R4, RZ, UR4, RZ, 0x33, !PT ;  /* 0x00000004ff04ac12 */ /* 0x000fca000f8e33ff */
[----:B------:R-:W-:-:S04]  /*01e0*/  IMAD.MOV R5, RZ, RZ, -R4 ;  /* 0x000000ffff057224 */ /* 0x000fc800078e0a04 */
[----:B------:R-:W-:Y:S02]  /*01f0*/  IMAD R8, R5, UR4, R2 ;  /* 0x0000000405087c24 */ /* 0x000fe4000f8e0202 */
[----:B------:R-:W-:Y:S01]  /*0200*/  IMAD.MOV.U32 R5, RZ, RZ, RZ ;  /* 0x000000ffff057224 */ /* 0x000fe200078e00ff */
[----:B------:R-:W-:Y:S06]  /*0210*/  BRA `(.L_x_2) ;  /* 0x0000000000247947 */ /* 0x000fec0003800000 */
.L_x_1:
[----:B------:R-:W-:-:S07]  /*0220*/  MOV R0, 0x240 ;  /* 0x0000024000007802 */ /* 0x000fce0000000f00 */
[----:B------:R-:W-:Y:S05]  /*0230*/  CALL.REL.NOINC `($__internal_0_$__cuda_sm20_div_u64) ;  /* 0x0000000400e07944 */ /* 0x000fea0003c00000 */
[----:B------:R-:W-:Y:S01]  /*0240*/  IADD3 R9, P0, PT, RZ, -R6, RZ ;  /* 0x80000006ff097210 */ /* 0x000fe20007f1e0ff */
[----:B------:R-:W-:-:S04]  /*0250*/  IMAD.MOV.U32 R4, RZ, RZ, R6 ;  /* 0x000000ffff047224 */ /* 0x000fc800078e0006 */
[----:B------:R-:W-:Y:S02]  /*0260*/  IMAD.X R5, RZ, RZ, ~R7, P0 ;  /* 0x000000ffff057224 */ /* 0x000fe400000e0e07 */
[----:B------:R-:W-:-:S04]  /*0270*/  IMAD.WIDE.U32 R8, R9, UR4, R2 ;  /* 0x0000000409087c25 */ /* 0x000fc8000f8e0002 */
[----:B------:R-:W-:-:S05]  /*0280*/  IMAD R5, R5, UR4, RZ ;  /* 0x0000000405057c24 */ /* 0x000fca000f8e02ff */
[----:B------:R-:W-:Y:S01]  /*0290*/  IADD3 R9, PT, PT, R9, R5, RZ ;  /* 0x0000000509097210 */ /* 0x000fe20007ffe0ff */
[----:B------:R-:W-:-:S07]  /*02a0*/  IMAD.MOV.U32 R5, RZ, RZ, R7 ;  /* 0x000000ffff057224 */ /* 0x000fce00078e0007 */
.L_x_2:
[----:B------:R-:W-:Y:S05]  /*02b0*/  BSYNC.RECONVERGENT B0 ;  /* 0x0000000000007941 */ /* 0x000fea0003800200 */
.L_x_0:
[----:B------:R-:W0:Y:S02]  /*02c0*/  LDCU UR10, c[0x0][0x390] ;  /* 0x00007200ff0a77ac */ /* 0x000e240008000800 */
[----:B0-----:R-:W0:Y:S01]  /*02d0*/  I2F.U32.RP R10, UR10 ;  /* 0x0000000a000a7d06 */ /* 0x001e220008209000 */
[----:B------:R-:W-:-:S07]  /*02e0*/  ISETP.NE.U32.AND P2, PT, RZ, UR10, PT ;  /* 0x0000000aff007c0c */ /* 0x000fce000bf45070 */
[----:B0-----:R-:W0:Y:S02]  /*02f0*/  MUFU.RCP R10, R10 ;  /* 0x0000000a000a7308 */ /* 0x001e240000001000 */
[----:B0-----:R-:W-:-:S06]  /*0300*/  IADD3 R6, PT, PT, R10, 0xffffffe, RZ ;  /* 0x0ffffffe0a067810 */ /* 0x001fcc0007ffe0ff */
[----:B------:R0:W1:Y:S02]  /*0310*/  F2I.FTZ.U32.TRUNC.NTZ R7, R6 ;  /* 0x0000000600077305 */ /* 0x000064000021f000 */
[----:B0-----:R-:W-:Y:S02]  /*0320*/  IMAD.MOV.U32 R6, RZ, RZ, RZ ;  /* 0x000000ffff067224 */ /* 0x001fe400078e00ff */
[----:B-1----:R-:W-:-:S04]  /*0330*/  IMAD.MOV R11, RZ, RZ, -R7 ;  /* 0x000000ffff0b7224 */ /* 0x002fc800078e0a07 */
[----:B------:R-:W-:-:S04]  /*0340*/  IMAD R11, R11, UR10, RZ ;  /* 0x0000000a0b0b7c24 */ /* 0x000fc8000f8e02ff */
[----:B------:R-:W-:-:S06]  /*0350*/  IMAD.HI.U32 R7, R7, R11, R6 ;  /* 0x0000000b07077227 */ /* 0x000fcc00078e0006 */
[----:B------:R-:W-:-:S05]  /*0360*/  IMAD.HI.U32 R0, R7, R8, RZ ;  /* 0x0000000807007227 */ /* 0x000fca00078e00ff */
[----:B------:R-:W-:-:S05]  /*0370*/  IADD3 R7, PT, PT, -R0, RZ, RZ ;  /* 0x000000ff00077210 */ /* 0x000fca0007ffe1ff */
[----:B------:R-:W-:-:S05]  /*0380*/  IMAD R7, R7, UR10, R8 ;  /* 0x0000000a07077c24 */ /* 0x000fca000f8e0208 */
[----:B------:R-:W-:-:S13]  /*0390*/  ISETP.GE.U32.AND P0, PT, R7, UR10, PT ;  /* 0x0000000a07007c0c */ /* 0x000fda000bf06070 */
[----:B------:R-:W-:Y:S02]  /*03a0*/  @P0 VIADD R7, R7, -UR10 ;  /* 0x8000000a07070c36 */ /* 0x000fe40008000000 */
[----:B------:R-:W-:-:S03]  /*03b0*/  @P0 VIADD R0, R0, 0x1 ;  /* 0x0000000100000836 */ /* 0x000fc60000000000 */
[----:B------:R-:W-:-:S13]  /*03c0*/  ISETP.GE.U32.AND P1, PT, R7, UR10, PT ;  /* 0x0000000a07007c0c */ /* 0x000fda000bf26070 */
[----:B------:R-:W-:Y:S02]  /*03d0*/  @P1 IADD3 R0, PT, PT, R0, 0x1, RZ ;  /* 0x0000000100001810 */ /* 0x000fe40007ffe0ff */
[----:B------:R-:W-:Y:S02]  /*03e0*/  @!P2 LOP3.LUT R0, RZ, UR10, RZ, 0x33, !PT ;  /* 0x0000000aff00ac12 */ /* 0x000fe4000f8e33ff */
[----:B------:R-:W-:Y:S02]  /*03f0*/  ISETP.GE.U32.AND P1, PT, R4, UR10, PT ;  /* 0x0000000a04007c0c */ /* 0x000fe4000bf26070 */
[----:B------:R-:W-:-:S04]  /*0400*/  ISETP.GE.U32.AND P0, PT, R0, UR10, PT ;  /* 0x0000000a00007c0c */ /* 0x000fc8000bf06070 */
[----:B------:R-:W-:-:S13]  /*0410*/  ISETP.GE.U32.OR.EX P0, PT, R5, RZ, P0, P1 ;  /* 0x000000ff0500720c */ /* 0x000fda0000706510 */
[----:B------:R-:W-:Y:S05]  /*0420*/  @P0 EXIT ;  /* 0x000000000000094d */ /* 0x000fea0003800000 */
[----:B------:R-:W-:Y:S01]  /*0430*/  ISETP.LT.U32.AND P2, PT, R2, UR4, PT ;  /* 0x0000000402007c0c */ /* 0x000fe2000bf41070 */
[----:B------:R-:W-:Y:S01]  /*0440*/  UIADD3 UR5, UPT, UPT, UR10, -0x1, URZ ;  /* 0xffffffff0a057890 */ /* 0x000fe2000fffe0ff */
[----:B------:R-:W-:Y:S02]  /*0450*/  HFMA2 R7, -RZ, RZ, 0, 0 ;  /* 0x00000000ff077431 */ /* 0x000fe400000001ff */
[--C-:B------:R-:W-:Y:S01]  /*0460*/  IMAD.MOV.U32 R6, RZ, RZ, R0.reuse ;  /* 0x000000ffff067224 */ /* 0x100fe200078e0000 */
[----:B------:R-:W-:Y:S01]  /*0470*/  ISETP.GT.U32.AND.EX P2, PT, RZ, R3, PT, P2 ;  /* 0x00000003ff00720c */ /* 0x000fe20003f44120 */
[----:B------:R-:W0:Y:S01]  /*0480*/  LDCU.64 UR8, c[0x0][0x380] ;  /* 0x00007000ff0877ac */ /* 0x000e220008000a00 */
[----:B------:R-:W-:Y:S01]  /*0490*/  IMAD.MOV R13, RZ, RZ, -R0 ;  /* 0x000000ffff0d7224 */ /* 0x000fe200078e0a00 */
[----:B------:R-:W-:Y:S01]  /*04a0*/  ISETP.GE.U32.AND P0, PT, R4, UR5, PT ;  /* 0x0000000504007c0c */ /* 0x000fe2000bf06070 */
[C---:B------:R-:W-:Y:S01]  /*04b0*/  IMAD R19, R5.reuse, UR10, RZ ;  /* 0x0000000a05137c24 */ /* 0x040fe2000f8e02ff */
[----:B------:R-:W-:Y:S01]  /*04c0*/  ISETP.GE.U32.AND P3, PT, R0, UR5, PT ;  /* 0x0000000500007c0c */ /* 0x000fe2000bf66070 */
[----:B------:R-:W1:Y:S01]  /*04d0*/  LDCU.64 UR6, c[0x0][0x358] ;  /* 0x00006b00ff0677ac */ /* 0x000e620008000a00 */
[----:B------:R-:W-:Y:S01]  /*04e0*/  ISETP.GE.U32.AND.EX P0, PT, R5, RZ, PT, P0 ;  /* 0x000000ff0500720c */ /* 0x000fe20003f06100 */
[----:B------:R-:W-:Y:S01]  /*04f0*/  IMAD.WIDE.U32 R16, R4, UR10, R6 ;  /* 0x0000000a04107c25 */ /* 0x000fe2000f8e0006 */
[----:B------:R-:W-:-:S04]  /*0500*/  MOV R14, UR10 ;  /* 0x0000000a000e7c02 */ /* 0x000fc80008000f00 */
[----:B------:R-:W-:Y:S02]  /*0510*/  @!P2 IADD3 R3, P1, PT, R4, -0x1, RZ ;  /* 0xffffffff0403a810 */ /* 0x000fe40007f3e0ff */
[-C--:B------:R-:W-:Y:S02]  /*0520*/  IADD3 R20, PT, PT, R17, R19.reuse, RZ ;  /* 0x0000001311147210 */ /* 0x080fe40007ffe0ff */
[----:B------:R-:W-:Y:S01]  /*0530*/  @!P2 IADD3.X R10, PT, PT, R5, -0x1, RZ, P1, !PT ;  /* 0xffffffff050aa810 */ /* 0x000fe20000ffe4ff */
[----:B------:R-:W-:Y:S01]  /*0540*/  @!P2 IMAD.WIDE.U32 R2, R3, UR10, R6 ;  /* 0x0000000a0302ac25 */ /* 0x000fe2000f8e0006 */
[----:B------:R-:W-:Y:S02]  /*0550*/  ISETP.GE.U32.AND P1, PT, R8, UR10, PT ;  /* 0x0000000a08007c0c */ /* 0x000fe4000bf26070 */
[----:B------:R-:W-:Y:S01]  /*0560*/  @!P3 IADD3 R21, PT, PT, R17, R19, RZ ;  /* 0x000000131115b210 */ /* 0x000fe20007ffe0ff */
[----:B------:R-:W-:Y:S01]  /*0570*/  @!P2 IMAD R11, R10, UR10, RZ ;  /* 0x0000000a0a0bac24 */ /* 0x000fe2000f8e02ff */
[----:B------:R-:W-:Y:S01]  /*0580*/  ISETP.GE.U32.AND.EX P1, PT, R9, RZ, PT, P1 ;  /* 0x000000ff0900720c */ /* 0x000fe20003f26110 */
[----:B------:R-:W-:Y:S01]  /*0590*/  IMAD R8, R13, UR10, R8 ;  /* 0x0000000a0d087c24 */ /* 0x000fe2000f8e0208 */
[----:B------:R-:W-:Y:S01]  /*05a0*/  MOV R9, RZ ;  /* 0x000000ff00097202 */ /* 0x000fe20000000f00 */
[----:B------:R-:W-:Y:S01]  /*05b0*/  @!P2 IMAD.IADD R11, R3, 0x1, R11 ;  /* 0x00000001030ba824 */ /* 0x000fe200078e020b */
[----:B------:R-:W2:Y:S01]  /*05c0*/  @!P0 LDC.64 R12, c[0x0][0x380] ;  /* 0x0000e000ff0c8b82 */ /* 0x000ea20000000a00 */
[----:B------:R-:W-:-:S02]  /*05d0*/  IMAD.U32 R10, RZ, RZ, UR10 ;  /* 0x0000000aff0a7e24 */ /* 0x000fc4000f8e00ff */
[----:B------:R-:W-:Y:S02]  /*05e0*/  @!P2 IMAD R15, R11, UR10, RZ ;  /* 0x0000000a0b0fac24 */ /* 0x000fe4000f8e02ff */
[----:B------:R-:W-:Y:S02]  /*05f0*/  @!P0 IMAD.MOV.U32 R11, RZ, RZ, RZ ;  /* 0x000000ffff0b8224 */ /* 0x000fe400078e00ff */
[----:B------:R-:W-:Y:S02]  /*0600*/  @!P2 IMAD.WIDE.U32 R2, R2, UR10, R8 ;  /* 0x0000000a0202ac25 */ /* 0x000fe4000f8e0008 */
[----:B------:R-:W3:Y:S02]  /*0610*/  @P1 LDC.64 R6, c[0x0][0x380] ;  /* 0x0000e000ff061b82 */ /* 0x000ee40000000a00 */
[----:B------:R-:W-:Y:S01]  /*0620*/  @!P0 IMAD.WIDE.U32 R10, R4, UR10, R10 ;  /* 0x0000000a040a8c25 */ /* 0x000fe2000f8e000a */
[----:B0-----:R-:W-:-:S03]  /*0630*/  @!P2 LEA R4, P5, R2, UR8, 0x2 ;  /* 0x000000080204ac11 */ /* 0x001fc6000f8a10ff */
[----:B------:R-:W-:Y:S02]  /*0640*/  @!P2 IMAD.IADD R3, R3, 0x1, R15 ;  /* 0x000000010303a824 */ /* 0x000fe400078e020f */
[----:B------:R-:W-:Y:S01]  /*0650*/  @!P0 IMAD R18, R5, UR10, R11 ;  /* 0x0000000a05128c24 */ /* 0x000fe2000f8e020b */
[----:B------:R-:W-:Y:S01]  /*0660*/  @!P0 IADD3 R11, P4, PT, R0, R10, RZ ;  /* 0x0000000a000b8210 */ /* 0x000fe20007f9e0ff */
[----:B------:R-:W-:Y:S01]  /*0670*/  @!P3 IMAD.MOV.U32 R15, RZ, RZ, RZ ;  /* 0x000000ffff0fb224 */ /* 0x000fe200078e00ff */
[----:B------:R-:W-:Y:S01]  /*0680*/  @!P2 LEA.HI.X R5, R2, UR9, R3, 0x2, P5 ;  /* 0x000000090205ac11 */ /* 0x000fe2000a8f1403 */
[----:B------:R-:W-:Y:S01]  /*0690*/  IMAD.MOV.U32 R0, RZ, RZ, RZ ;  /* 0x000000ffff007224 */ /* 0x000fe200078e00ff */
[----:B------:R-:W0:Y:S01]  /*06a0*/  @!P3 LDC.64 R2, c[0x0][0x380] ;  /* 0x0000e000ff02bb82 */ /* 0x000e220000000a00 */
[----:B------:R-:W-:Y:S01]  /*06b0*/  @!P0 IMAD.X R18, RZ, RZ, R18, P4 ;  /* 0x000000ffff128224 */ /* 0x000fe200020e0612 */
[----:B------:R-:W-:Y:S01]  /*06c0*/  @P1 IADD3 R23, P5, PT, R16, -0x1, RZ ;  /* 0xffffffff10171810 */ /* 0x000fe20007fbe0ff */
[----:B------:R-:W-:-:S02]  /*06d0*/  @!P0 IMAD.WIDE.U32 R10, R11, UR10, R8 ;  /* 0x0000000a0b0a8c25 */ /* 0x000fc4000f8e0008 */
[----:B-1----:R1:W4:Y:S01]  /*06e0*/  @!P2 LDG.E R0, desc[UR6][R4.64] ;  /* 0x000000060400a981 */ /* 0x002322000c1e1900 */
[----:B------:R-:W-:Y:S01]  /*06f0*/  @P1 IADD3.X R22, PT, PT, R17, -0x1, R19, P5, !PT ;  /* 0xffffffff11161810 */ /* 0x000fe20002ffe413 */
[----:B------:R-:W-:Y:S01]  /*0700*/  @!P0 IMAD R25, R18, UR10, RZ ;  /* 0x0000000a12198c24 */ /* 0x000fe2000f8e02ff */
[----:B--2---:R-:W-:Y:S01]  /*0710*/  @!P0 LEA R12, P4, R10, R12, 0x2 ;  /* 0x0000000c0a0c8211 */ /* 0x004fe200078810ff */
[----:B------:R-:W-:-:S04]  /*0720*/  @!P3 IMAD.WIDE.U32 R14, R16, UR10, R14 ;  /* 0x0000000a100ebc25 */ /* 0x000fc8000f8e000e */
[----:B------:R-:W-:-:S04]  /*0730*/  IMAD.WIDE.U32 R16, R16, UR10, R8 ;  /* 0x0000000a10107c25 */ /* 0x000fc8000f8e0008 */
[----:B------:R-:W-:Y:S02]  /*0740*/  @!P0 IMAD.IADD R11, R11, 0x1, R25 ;  /* 0x000000010b0b8824 */ /* 0x000fe400078e0219 */
[----:B------:R-:W-:-:S04]  /*0750*/  @P1 IMAD.WIDE.U32 R18, R23, UR10, R8 ;  /* 0x0000000a17121c25 */ /* 0x000fc8000f8e0008 */
[----:B------:R-:W-:Y:S01]  /*0760*/  HFMA2 R9, -RZ, RZ, 0, 0 ;  /* 0x00000000ff097431 */ /* 0x000fe200000001ff */
[----:B------:R-:W-:Y:S01]  /*0770*/  @!P0 LEA.HI.X R13, R10, R13, R11, 0x2, P4 ;  /* 0x0000000d0a0d8211 */ /* 0x000fe200020f140b */
[----:B------:R-:W-:Y:S02]  /*0780*/  @!P3 IMAD R10, R21, UR10, R15 ;  /* 0x0000000a150abc24 */ /* 0x000fe4000f8e020f */
[----:B------:R-:W-:Y:S01]  /*0790*/  @P1 IMAD R15, R22, UR10, RZ ;  /* 0x0000000a160f1c24 */ /* 0x000fe2000f8e02ff */
[C---:B------:R-:W-:Y:S02]  /*07a0*/  ISETP.NE.AND P4, PT, R8.reuse, RZ, PT ;  /* 0x000000ff0800720c */ /* 0x040fe40003f85270 */
[C---:B------:R-:W-:Y:S01]  /*07b0*/  ISETP.GE.U32.AND P2, PT, R8.reuse, UR5, PT ;  /* 0x0000000508007c0c */ /* 0x040fe2000bf46070 */
[----:B-1----:R-:W-:Y:S01]  /*07c0*/  @P1 IMAD.IADD R5, R19, 0x1, R15 ;  /* 0x0000000113051824 */ /* 0x002fe200078e020f */
[----:B------:R-:W-:Y:S01]  /*07d0*/  @!P3 IADD3 R8, P5, PT, R8, R14, RZ ;  /* 0x0000000e0808b210 */ /* 0x000fe20007fbe0ff */
[----:B------:R1:W4:Y:S01]  /*07e0*/  @!P0 LDG.E R9, desc[UR6][R12.64] ;  /* 0x000000060c098981 */ /* 0x000322000c1e1900 */
[----:B---3--:R-:W-:Y:S01]  /*07f0*/  @P1 LEA R6, P0, R18, R6, 0x2 ;  /* 0x0000000612061211 */ /* 0x008fe200078010ff */
[----:B------:R-:W-:Y:S01]  /*0800*/  IMAD R11, R20, UR10, RZ ;  /* 0x0000000a140b7c24 */ /* 0x000fe2000f8e02ff */
[----:B------:R-:W-:-:S02]  /*0810*/  @!P3 IADD3.X R10, PT, PT, RZ, R10, RZ, P5, !PT ;  /* 0x0000000aff0ab210 */ /* 0x000fc40002ffe4ff */
[----:B0-----:R-:W-:Y:S01]  /*0820*/  @!P3 LEA R2, P5, R8, R2, 0x2 ;  /* 0x000000020802b211 */ /* 0x001fe200078a10ff */
[----:B------:R-:W-:Y:S01]  /*0830*/  IMAD.IADD R11, R17, 0x1, R11 ;  /* 0x00000001110b7824 */ /* 0x000fe200078e020b */
[----:B------:R-:W-:Y:S01]  /*0840*/  @P1 LEA.HI.X R7, R18, R7, R5, 0x2, P0 ;  /* 0x0000000712071211 */ /* 0x000fe200000f1405 */
[----:B------:R-:W-:Y:S01]  /*0850*/  IMAD.MOV.U32 R5, RZ, RZ, RZ ;  /* 0x000000ffff057224 */ /* 0x000fe200078e00ff */
[----:B------:R-:W-:Y:S02]  /*0860*/  SHF.L.U32 R4, R16, 0x2, RZ ;  /* 0x0000000210047819 */ /* 0x000fe400000006ff */
[----:B------:R-:W-:Y:S02]  /*0870*/  @!P3 LEA.HI.X R3, R8, R3, R10, 0x2, P5 ;  /* 0x000000030803b211 */ /* 0x000fe400028f140a */
[----:B------:R-:W-:Y:S01]  /*0880*/  MOV R8, RZ ;  /* 0x000000ff00087202 */ /* 0x000fe20000000f00 */
[----:B------:R-:W2:Y:S01]  /*0890*/  @P1 LDG.E R5, desc[UR6][R6.64] ;  /* 0x0000000606051981 */ /* 0x000ea2000c1e1900 */
[----:B------:R-:W-:-:S02]  /*08a0*/  SHF.L.U64.HI R16, R16, 0x2, R11 ;  /* 0x0000000210107819 */ /* 0x000fc4000001020b */
[----:B------:R-:W-:Y:S02]  /*08b0*/  IADD3 R10, P0, PT, R4, UR8, RZ ;  /* 0x00000008040a7c10 */ /* 0x000fe4000ff1e0ff */
[----:B-1----:R-:W-:Y:S01]  /*08c0*/  CS2R R12, SRZ ;  /* 0x00000000000c7805 */ /* 0x002fe2000001ff00 */
[----:B------:R-:W3:Y:S01]  /*08d0*/  @!P3 LDG.E R8, desc[UR6][R2.64] ;  /* 0x000000060208b981 */ /* 0x000ee2000c1e1900 */
[----:B------:R-:W-:Y:S01]  /*08e0*/  IADD3.X R11, PT, PT, R16, UR9, RZ, P0, !PT ;  /* 0x00000009100b7c10 */ /* 0x000fe200087fe4ff */
[----:B------:R-:W0:Y:S04]  /*08f0*/  LDCU.64 UR8, c[0x0][0x388] ;  /* 0x00007100ff0877ac */ /* 0x000e280008000a00 */
[----:B------:R-:W5:Y:S04]  /*0900*/  @P4 LDG.E R12, desc[UR6][R10.64+-0x4] ;  /* 0xfffffc060a0c4981 */ /* 0x000f68000c1e1900 */
[----:B------:R-:W5:Y:S01]  /*0910*/  @!P2 LDG.E R13, desc[UR6][R10.64+0x4] ;  /* 0x000004060a0da981 */ /* 0x000f62000c1e1900 */
[----:B0-----:R-:W-:Y:S01]  /*0920*/  IADD3 R4, P0, PT, R4, UR8, RZ ;  /* 0x0000000804047c10 */ /* 0x001fe2000ff1e0ff */
[----:B----4-:R-:W-:-:S04]  /*0930*/  FADD R0, R9, R0 ;  /* 0x0000000009007221 */ /* 0x010fc80000000000 */
[----:B--2---:R-:W-:-:S04]  /*0940*/  FADD R5, R0, R5 ;  /* 0x0000000500057221 */ /* 0x004fc80000000000 */
[----:B---3--:R-:W-:-:S04]  /*0950*/  FADD R5, R5, R8 ;  /* 0x0000000805057221 */ /* 0x008fc80000000000 */
[----:B-----5:R-:W-:-:S04]  /*0960*/  FADD R12, R5, R12 ;  /* 0x0000000c050c7221 */ /* 0x020fc80000000000 */
[----:B------:R-:W-:Y:S01]  /*0970*/  FADD R12, R12, R13 ;  /* 0x0000000d0c0c7221 */ /* 0x000fe20000000000 */
[----:B------:R-:W-:-:S03]  /*0980*/  IADD3.X R5, PT, PT, R16, UR9, RZ, P0, !PT ;  /* 0x0000000910057c10 */ /* 0x000fc600087fe4ff */
[----:B------:R-:W-:-:S05]  /*0990*/  FMUL R3, R12, 0.80000001192092895508 ;  /* 0x3f4ccccd0c037820 */ /* 0x000fca0000400000 */
[----:B------:R-:W-:Y:S01]  /*09a0*/  STG.E desc[UR6][R4.64], R3 ;  /* 0x0000000304007986 */ /* 0x000fe2000c101906 */
[----:B------:R-:W-:Y:S05]  /*09b0*/  EXIT ;  /* 0x000000000000794d */ /* 0x000fea0003800000 */
        .weak           $__internal_0_$__cuda_sm20_div_u64
        .type           $__internal_0_$__cuda_sm20_div_u64,@function
        .size           $__internal_0_$__cuda_sm20_div_u64,(.L_x_4 - $__internal_0_$__cuda_sm20_div_u64)
$__internal_0_$__cuda_sm20_div_u64:
[----:B------:R-:W-:Y:S02]  /*09c0*/  UMOV UR5, URZ ;  /* 0x000000ff00057c82 */ /* 0x000fe40008000000 */
[----:B------:R-:W0:Y:S08]  /*09d0*/  I2F.U64.RP R8, UR4 ;  /* 0x0000000400087d12 */ /* 0x000e300008309000 */
[----:B0-----:R-:W0:Y:S02]  /*09e0*/  MUFU.RCP R8, R8 ;  /* 0x0000000800087308 */ /* 0x001e240000001000 */
[----:B0-----:R-:W-:-:S06]  /*09f0*/  VIADD R4, R8, 0x1ffffffe ;  /* 0x1ffffffe08047836 */ /* 0x001fcc0000000000 */
[----:B------:R-:W0:Y:S02]  /*0a00*/  F2I.U64.TRUNC R4, R4 ;  /* 0x0000000400047311 */ /* 0x000e24000020d800 */
[----:B0-----:R-:W-:-:S04]  /*0a10*/  IMAD.WIDE.U32 R6, R4, UR4, RZ ;  /* 0x0000000404067c25 */ /* 0x001fc8000f8e00ff */
[----:B------:R-:W-:Y:S01]  /*0a20*/  IMAD R7, R5, UR4, R7 ;  /* 0x0000000405077c24 */ /* 0x000fe2000f8e0207 */
[----:B------:R-:W-:-:S04]  /*0a30*/  IADD3 R9, P0, PT, RZ, -R6, RZ ;  /* 0x80000006ff097210 */ /* 0x000fc80007f1e0ff */
[----:B------:R-:W-:Y:S01]  /*0a40*/  IADD3.X R11, PT, PT, RZ, ~R7, RZ, P0, !PT ;  /* 0x80000007ff0b7210 */ /* 0x000fe200007fe4ff */
[----:B------:R-:W-:-:S04]  /*0a50*/  IMAD.HI.U32 R6, R4, R9, RZ ;  /* 0x0000000904067227 */ /* 0x000fc800078e00ff */
[----:B------:R-:W-:Y:S02]  /*0a60*/  IMAD.MOV.U32 R7, RZ, RZ, R4 ;  /* 0x000000ffff077224 */ /* 0x000fe400078e0004 */
[-C--:B------:R-:W-:Y:S02]  /*0a70*/  IMAD R13, R5, R11.reuse, RZ ;  /* 0x0000000b050d7224 */ /* 0x080fe400078e02ff */
[----:B------:R-:W-:-:S04]  /*0a80*/  IMAD.WIDE.U32 R6, P0, R4, R11, R6 ;  /* 0x0000000b04067225 */ /* 0x000fc80007800006 */
[----:B------:R-:W-:-:S04]  /*0a90*/  IMAD.HI.U32 R11, R5, R11, RZ ;  /* 0x0000000b050b7227 */ /* 0x000fc800078e00ff */
[----:B------:R-:W-:-:S05]  /*0aa0*/  IMAD.HI.U32 R6, P1, R5, R9, R6 ;  /* 0x0000000905067227 */ /* 0x000fca0007820006 */
[----:B------:R-:W-:Y:S02]  /*0ab0*/  IADD3 R7, P2, PT, R13, R6, RZ ;  /* 0x000000060d077210 */ /* 0x000fe40007f5e0ff */
[----:B------:R-:W-:-:S03]  /*0ac0*/  IADD3.X R6, PT, PT, R11, R5, RZ, P0, !PT ;  /* 0x000000050b067210 */ /* 0x000fc600007fe4ff */
[----:B------:R-:W-:Y:S01]  /*0ad0*/  IMAD.WIDE.U32 R4, R7, UR4, RZ ;  /* 0x0000000407047c25 */ /* 0x000fe2000f8e00ff */
[----:B------:R-:W-:Y:S02]  /*0ae0*/  IADD3.X R9, PT, PT, RZ, RZ, R6, P2, P1 ;  /* 0x000000ffff097210 */ /* 0x000fe400017e2406 */
[----:B------:R-:W-:-:S03]  /*0af0*/  IADD3 R11, P0, PT, RZ, -R4, RZ ;  /* 0x80000004ff0b7210 */ /* 0x000fc60007f1e0ff */
[----:B------:R-:W-:Y:S02]  /*0b00*/  IMAD R4, R9, UR4, R5 ;  /* 0x0000000409047c24 */ /* 0x000fe4000f8e0205 */
[----:B------:R-:W-:Y:S02]  /*0b10*/  IMAD.MOV.U32 R5, RZ, RZ, RZ ;  /* 0x000000ffff057224 */ /* 0x000fe400078e00ff */
[----:B------:R-:W-:-:S04]  /*0b20*/  IMAD.HI.U32 R6, R7, R11, RZ ;  /* 0x0000000b07067227 */ /* 0x000fc800078e00ff */
[----:B------:R-:W-:-:S04]  /*0b30*/  IMAD.X R4, RZ, RZ, ~R4, P0 ;  /* 0x000000ffff047224 */ /* 0x000fc800000e0e04 */
[----:B------:R-:W-:-:S04]  /*0b40*/  IMAD.WIDE.U32 R6, P0, R7, R4, R6 ;  /* 0x0000000407067225 */ /* 0x000fc80007800006 */
[C---:B------:R-:W-:Y:S02]  /*0b50*/  IMAD R8, R9.reuse, R4, RZ ;  /* 0x0000000409087224 */ /* 0x040fe400078e02ff */
[----:B------:R-:W-:-:S04]  /*0b60*/  IMAD.HI.U32 R7, P1, R9, R11, R6 ;  /* 0x0000000b09077227 */ /* 0x000fc80007820006 */
[----:B------:R-:W-:Y:S01]  /*0b70*/  IMAD.HI.U32 R4, R9, R4, RZ ;  /* 0x0000000409047227 */ /* 0x000fe200078e00ff */
[----:B------:R-:W-:-:S04]  /*0b80*/  IADD3 R7, P2, PT, R8, R7, RZ ;  /* 0x0000000708077210 */ /* 0x000fc80007f5e0ff */
[----:B------:R-:W-:Y:S01]  /*0b90*/  IADD3.X R9, PT, PT, R4, R9, RZ, P0, !PT ;  /* 0x0000000904097210 */ /* 0x000fe200007fe4ff */
[----:B------:R-:W-:-:S03]  /*0ba0*/  IMAD.HI.U32 R4, R7, R2, RZ ;  /* 0x0000000207047227 */ /* 0x000fc600078e00ff */
[----:B------:R-:W-:Y:S01]  /*0bb0*/  IADD3.X R9, PT, PT, RZ, RZ, R9, P2, P1 ;  /* 0x000000ffff097210 */ /* 0x000fe200017e2409 */
[----:B------:R-:W-:-:S04]  /*0bc0*/  IMAD.WIDE.U32 R4, R7, R3, R4 ;  /* 0x0000000307047225 */ /* 0x000fc800078e0004 */
[C---:B------:R-:W-:Y:S02]  /*0bd0*/  IMAD R7, R9.reuse, R3, RZ ;  /* 0x0000000309077224 */ /* 0x040fe400078e02ff */
[----:B------:R-:W-:-:S04]  /*0be0*/  IMAD.HI.U32 R4, P0, R9, R2, R4 ;  /* 0x0000000209047227 */ /* 0x000fc80007800004 */
[----:B------:R-:W-:Y:S01]  /*0bf0*/  IMAD.HI.U32 R9, R9, R3, RZ ;  /* 0x0000000309097227 */ /* 0x000fe200078e00ff */
[----:B------:R-:W-:-:S04]  /*0c00*/  IADD3 R6, P1, PT, R7, R4, RZ ;  /* 0x0000000407067210 */ /* 0x000fc80007f3e0ff */
[----:B------:R-:W-:-:S05]  /*0c10*/  IADD3.X R4, PT, PT, R9, RZ, RZ, P0, !PT ;  /* 0x000000ff09047210 */ /* 0x000fca00007fe4ff */
[----:B------:R-:W-:Y:S02]  /*0c20*/  IMAD.X R7, RZ, RZ, R4, P1 ;  /* 0x000000ffff077224 */ /* 0x000fe400008e0604 */
[----:B------:R-:W-:-:S04]  /*0c30*/  IMAD.WIDE.U32 R4, R6, UR4, RZ ;  /* 0x0000000406047c25 */ /* 0x000fc8000f8e00ff */
[----:B------:R-:W-:Y:S01]  /*0c40*/  IMAD R5, R7, UR4, R5 ;  /* 0x0000000407057c24 */ /* 0x000fe2000f8e0205 */
[----:B------:R-:W-:-:S04]  /*0c50*/  IADD3 R11, P0, PT, -R4, R2, RZ ;  /* 0x00000002040b7210 */ /* 0x000fc80007f1e1ff */
[----:B------:R-:W-:Y:S02]  /*0c60*/  IADD3.X R10, PT, PT, ~R5, R3, RZ, P0, !PT ;  /* 0x00000003050a7210 */ /* 0x000fe400007fe5ff */
[C---:B------:R-:W-:Y:S02]  /*0c70*/  ISETP.GE.U32.AND P0, PT, R11.reuse, UR4, PT ;  /* 0x000000040b007c0c */ /* 0x040fe4000bf06070 */
[----:B------:R-:W-:Y:S02]  /*0c80*/  IADD3 R5, P2, PT, R6, 0x1, RZ ;  /* 0x0000000106057810 */ /* 0x000fe40007f5e0ff */
[----:B------:R-:W-:Y:S02]  /*0c90*/  IADD3 R8, P1, PT, R11, -UR4, RZ ;  /* 0x800000040b087c10 */ /* 0x000fe4000ff3e0ff */
[C---:B------:R-:W-:Y:S01]  /*0ca0*/  ISETP.GE.U32.AND.EX P0, PT, R10.reuse, RZ, PT, P0 ;  /* 0x000000ff0a00720c */ /* 0x040fe20003f06100 */
[----:B------:R-:W-:Y:S01]  /*0cb0*/  IMAD.X R4, RZ, RZ, R7, P2 ;  /* 0x000000ffff047224 */ /* 0x000fe200010e0607 */
[----:B------:R-:W-:-:S02]  /*0cc0*/  IADD3.X R9, PT, PT, R10, -0x1, RZ, P1, !PT ;  /* 0xffffffff0a097810 */ /* 0x000fc40000ffe4ff */
[----:B------:R-:W-:Y:S02]  /*0cd0*/  SEL R8, R8, R11, P0 ;  /* 0x0000000b08087207 */ /* 0x000fe40000000000 */
[----:B------:R-:W-:Y:S02]  /*0ce0*/  SEL R5, R5, R6, P0 ;  /* 0x0000000605057207 */ /* 0x000fe40000000000 */
[----:B------:R-:W-:Y:S02]  /*0cf0*/  SEL R9, R9, R10, P0 ;  /* 0x0000000a09097207 */ /* 0x000fe40000000000 */
[----:B------:R-:W-:Y:S02]  /*0d00*/  SEL R4, R4, R7, P0 ;  /* 0x0000000704047207 */ /* 0x000fe40000000000 */
[----:B------:R-:W-:Y:S02]  /*0d10*/  ISETP.GE.U32.AND P0, PT, R8, UR4, PT ;  /* 0x0000000408007c0c */ /* 0x000fe4000bf06070 */
[----:B------:R-:W-:-:S02]  /*0d20*/  IADD3 R6, P2, PT, R5, 0x1, RZ ;  /* 0x0000000105067810 */ /* 0x000fc40007f5e0ff */
[----:B------:R-:W-:Y:S02]  /*0d30*/  ISETP.GE.U32.AND.EX P0, PT, R9, RZ, PT, P0 ;  /* 0x000000ff0900720c */ /* 0x000fe40003f06100 */
[-C--:B------:R-:W-:Y:S02]  /*0d40*/  IADD3.X R7, PT, PT, RZ, R4.reuse, RZ, P2, !PT ;  /* 0x00000004ff077210 */ /* 0x080fe400017fe4ff */
[----:B------:R-:W-:Y:S01]  /*0d50*/  SEL R6, R6, R5, P0 ;  /* 0x0000000506067207 */ /* 0x000fe20000000000 */
[----:B------:R-:W-:Y:S01]  /*0d60*/  HFMA2 R5, -RZ, RZ, 0, 0 ;  /* 0x00000000ff057431 */ /* 0x000fe200000001ff */
[----:B------:R-:W-:Y:S02]  /*0d70*/  ISETP.NE.U32.AND P1, PT, RZ, UR4, PT ;  /* 0x00000004ff007c0c */ /* 0x000fe4000bf25070 */
[----:B------:R-:W-:Y:S01]  /*0d80*/  SEL R7, R7, R4, P0 ;  /* 0x0000000407077207 */ /* 0x000fe20000000000 */
[----:B------:R-:W-:Y:S01]  /*0d90*/  IMAD.MOV.U32 R4, RZ, RZ, R0 ;  /* 0x000000ffff047224 */ /* 0x000fe200078e0000 */
[----:B------:R-:W-:-:S04]  /*0da0*/  ISETP.NE.AND.EX P1, PT, RZ, RZ, PT, P1 ;  /* 0x000000ffff00720c */ /* 0x000fc80003f25310 */
[----:B------:R-:W-:Y:S02]  /*0db0*/  SEL R6, R6, 0xffffffff, P1 ;  /* 0xffffffff06067807 */ /* 0x000fe40000800000 */
[----:B------:R-:W-:Y:S01]  /*0dc0*/  SEL R7, R7, 0xffffffff, P1 ;  /* 0xffffffff07077807 */ /* 0x000fe20000800000 */
[----:B------:R-:W-:Y:S06]  /*0dd0*/  RET.REL.NODEC R4 `(_Z5basicPKfPfj) ;  /* 0xfffffff004887950 */ /* 0x000fec0003c3ffff */
.L_x_3:
[----:B------:R-:W-:-:S00]  /*0de0*/  BRA `(.L_x_3) ;  /* 0xfffffffc00fc7947 */ /* 0x000fc0000383ffff */
[----:B------:R-:W-:-:S00]  /*0df0*/  NOP ;  /* 0x0000000000007918 */ /* 0x000fc00000000000 */
        /* <DEDUP_REMOVED lines=8> */
.L_x_4:


//--------------------- .nv.shared.reserved.0     --------------------------
	.section	.nv.shared.reserved.0,"aw",@nobits
	.weak		__nv_reservedSMEM_offset_0_alias
	.size		__nv_reservedSMEM_offset_0_alias, 0, 64
	.other		__nv_reservedSMEM_offset_0_alias,@"STO_CUDA_RESERVED_SHARED STV_DEFAULT"
__nv_reservedSMEM_offset_0_alias:
	.zero		0
	.zero		64


//--------------------- .nv.constant0._Z5basicPKfPfj --------------------------
	.section	.nv.constant0._Z5basicPKfPfj,"a",@progbits
	.sectionflags	@""
	.align	4
.nv.constant0._Z5basicPKfPfj:
	.zero		916


//--------------------- SYMBOLS --------------------------

	.type		.nv.reservedSmem.offset0,@object
	.size		.nv.reservedSmem.offset0,0x4
